//
// Generated by NVIDIA NVVM Compiler
//
// Compiler Build ID: CL-36424714
// Cuda compilation tools, release 13.0, V13.0.88
// Based on NVVM 20.0.0
//

.version 9.0
.target sm_100
.address_size 64

	// .globl	_Z3addiPdS_dd

.visible .entry _Z3addiPdS_dd(
	.param .u32 _Z3addiPdS_dd_param_0,
	.param .u64 .ptr .align 1 _Z3addiPdS_dd_param_1,
	.param .u64 .ptr .align 1 _Z3addiPdS_dd_param_2,
	.param .f64 _Z3addiPdS_dd_param_3,
	.param .f64 _Z3addiPdS_dd_param_4
)
{
	.reg .pred 	%p<7>;
	.reg .b32 	%r<31>;
	.reg .b64 	%rd<18>;
	.reg .b64 	%fd<23>;

	ld.param.u32 	%r12, [_Z3addiPdS_dd_param_0];
	ld.param.u64 	%rd3, [_Z3addiPdS_dd_param_1];
	ld.param.u64 	%rd4, [_Z3addiPdS_dd_param_2];
	ld.param.f64 	%fd1, [_Z3addiPdS_dd_param_3];
	ld.param.f64 	%fd2, [_Z3addiPdS_dd_param_4];
	cvta.to.global.u64 	%rd1, %rd4;
	cvta.to.global.u64 	%rd2, %rd3;
	mov.u32 	%r13, %ctaid.x;
	mov.u32 	%r14, %ntid.x;
	mov.u32 	%r15, %tid.x;
	mad.lo.s32 	%r29, %r13, %r14, %r15;
	mov.u32 	%r16, %nctaid.x;
	mul.lo.s32 	%r2, %r14, %r16;
	setp.ge.s32 	%p1, %r29, %r12;
	@%p1 bra 	$L__BB0_7;
	add.s32 	%r17, %r29, %r2;
	max.s32 	%r18, %r12, %r17;
	setp.lt.s32 	%p2, %r17, %r12;
	selp.u32 	%r19, 1, 0, %p2;
	add.s32 	%r20, %r17, %r19;
	sub.s32 	%r21, %r18, %r20;
	div.u32 	%r22, %r21, %r2;
	add.s32 	%r3, %r22, %r19;
	and.b32  	%r23, %r3, 3;
	setp.eq.s32 	%p3, %r23, 3;
	@%p3 bra 	$L__BB0_4;
	add.s32 	%r24, %r3, 1;
	and.b32  	%r25, %r24, 3;
	neg.s32 	%r27, %r25;
$L__BB0_3:
	.pragma "nounroll";
	mul.wide.s32 	%rd5, %r29, 8;
	add.s64 	%rd6, %rd1, %rd5;
	add.s64 	%rd7, %rd2, %rd5;
	ld.global.f64 	%fd3, [%rd7];
	ld.global.f64 	%fd4, [%rd6];
	mul.f64 	%fd5, %fd2, %fd4;
	fma.rn.f64 	%fd6, %fd1, %fd3, %fd5;
	st.global.f64 	[%rd6], %fd6;
	add.s32 	%r29, %r29, %r2;
	add.s32 	%r27, %r27, 1;
	setp.ne.s32 	%p4, %r27, 0;
	@%p4 bra 	$L__BB0_3;
$L__BB0_4:
	setp.lt.u32 	%p5, %r3, 3;
	@%p5 bra 	$L__BB0_7;
	mul.wide.s32 	%rd11, %r2, 8;
	shl.b32 	%r26, %r2, 2;
$L__BB0_6:
	mul.wide.s32 	%rd8, %r29, 8;
	add.s64 	%rd9, %rd2, %rd8;
	ld.global.f64 	%fd7, [%rd9];
	add.s64 	%rd10, %rd1, %rd8;
	ld.global.f64 	%fd8, [%rd10];
	mul.f64 	%fd9, %fd2, %fd8;
	fma.rn.f64 	%fd10, %fd1, %fd7, %fd9;
	st.global.f64 	[%rd10], %fd10;
	add.s64 	%rd12, %rd9, %rd11;
	ld.global.f64 	%fd11, [%rd12];
	add.s64 	%rd13, %rd10, %rd11;
	ld.global.f64 	%fd12, [%rd13];
	mul.f64 	%fd13, %fd2, %fd12;
	fma.rn.f64 	%fd14, %fd1, %fd11, %fd13;
	st.global.f64 	[%rd13], %fd14;
	add.s64 	%rd14, %rd12, %rd11;
	ld.global.f64 	%fd15, [%rd14];
	add.s64 	%rd15, %rd13, %rd11;
	ld.global.f64 	%fd16, [%rd15];
	mul.f64 	%fd17, %fd2, %fd16;
	fma.rn.f64 	%fd18, %fd1, %fd15, %fd17;
	st.global.f64 	[%rd15], %fd18;
	add.s64 	%rd16, %rd14, %rd11;
	ld.global.f64 	%fd19, [%rd16];
	add.s64 	%rd17, %rd15, %rd11;
	ld.global.f64 	%fd20, [%rd17];
	mul.f64 	%fd21, %fd2, %fd20;
	fma.rn.f64 	%fd22, %fd1, %fd19, %fd21;
	st.global.f64 	[%rd17], %fd22;
	add.s32 	%r29, %r26, %r29;
	setp.lt.s32 	%p6, %r29, %r12;
	@%p6 bra 	$L__BB0_6;
$L__BB0_7:
	ret;

}


// ===== COMPILED SASS (sm_100) =====

	.target	sm_100

	.elftype	@"ET_EXEC"


//--------------------- .note.nv.tkinfo           --------------------------
	.section	.note.nv.tkinfo,"",@"SHT_NOTE"
	.sectionflags	@"SHF_NOTE_NV_TKINFO"
	.tkinfo
        /*0018*/ 	.word	0x00000002
        /*0030*/ 	.string	""
        /*0030*/ 	.string	"ptxas"
        /*0030*/ 	.string	"Cuda compilation tools, release 13.0, V13.0.88"
        /*0030*/ 	.string	"Build cuda_13.0.r13.0/compiler.36424714_0"
        /*0030*/ 	.string	"-arch sm_100 -m 64 "



//--------------------- .note.nv.cuinfo           --------------------------
	.section	.note.nv.cuinfo,"",@"SHT_NOTE"
	.sectionflags	@"SHF_NOTE_NV_CUINFO"
        /*0018*/ 	.short	0x0002
        /*001a*/ 	.short	0x0064
        /*001c*/ 	.short	0x0082
	.zero		2


//--------------------- .nv.info                  --------------------------
	.section	.nv.info,"",@"SHT_CUDA_INFO"
	.align	4


	//----- nvinfo : EIATTR_REGCOUNT
	.align		4
        /*0000*/ 	.byte	0x04, 0x2f
        /*0002*/ 	.short	(.L_1 - .L_0)
	.align		4
.L_0:
        /*0004*/ 	.word	index@(_Z3addiPdS_dd)
        /*0008*/ 	.word	0x0000001a


	//----- nvinfo : EIATTR_FRAME_SIZE
	.align		4
.L_1:
        /*000c*/ 	.byte	0x04, 0x11
        /*000e*/ 	.short	(.L_3 - .L_2)
	.align		4
.L_2:
        /*0010*/ 	.word	index@(_Z3addiPdS_dd)
        /*0014*/ 	.word	0x00000000


	//----- nvinfo : EIATTR_MIN_STACK_SIZE
	.align		4
.L_3:
        /*0018*/ 	.byte	0x04, 0x12
        /*001a*/ 	.short	(.L_5 - .L_4)
	.align		4
.L_4:
        /*001c*/ 	.word	index@(_Z3addiPdS_dd)
        /*0020*/ 	.word	0x00000000
.L_5:


//--------------------- .nv.compat                --------------------------
	.section	.nv.compat,"",@"SHT_CUDA_COMPAT_INFO"
	.align	4
        /*0000*/ 	.byte	0x02, 0x09, 0x00, 0x00, 0x02, 0x02, 0x01, 0x00, 0x02, 0x05, 0x05, 0x00, 0x03, 0x07, 0x01, 0x01
        /*0010*/ 	.byte	0x02, 0x03, 0x00, 0x00, 0x02, 0x06, 0x01, 0x00, 0x04, 0x0b, 0x08, 0x00, 0x01, 0x00, 0x00, 0x00
        /*0020*/ 	.byte	0x00, 0x00, 0x00, 0x00


//--------------------- .nv.info._Z3addiPdS_dd    --------------------------
	.section	.nv.info._Z3addiPdS_dd,"",@"SHT_CUDA_INFO"
	.sectionflags	@""
	.align	4


	//----- nvinfo : EIATTR_CUDA_API_VERSION
	.align		4
        /*0000*/ 	.byte	0x04, 0x37
        /*0002*/ 	.short	(.L_7 - .L_6)
.L_6:
        /*0004*/ 	.word	0x00000082


	//----- nvinfo : EIATTR_KPARAM_INFO
	.align		4
.L_7:
        /*0008*/ 	.byte	0x04, 0x17
        /*000a*/ 	.short	(.L_9 - .L_8)
.L_8:
        /*000c*/ 	.word	0x00000000
        /*0010*/ 	.short	0x0004
        /*0012*/ 	.short	0x0020
        /*0014*/ 	.byte	0x00, 0xf0, 0x21, 0x00


	//----- nvinfo : EIATTR_KPARAM_INFO
	.align		4
.L_9:
        /*0018*/ 	.byte	0x04, 0x17
        /*001a*/ 	.short	(.L_11 - .L_10)
.L_10:
        /*001c*/ 	.word	0x00000000
        /*0020*/ 	.short	0x0003
        /*0022*/ 	.short	0x0018
        /*0024*/ 	.byte	0x00, 0xf0, 0x21, 0x00


	//----- nvinfo : EIATTR_KPARAM_INFO
	.align		4
.L_11:
        /*0028*/ 	.byte	0x04, 0x17
        /*002a*/ 	.short	(.L_13 - .L_12)
.L_12:
        /*002c*/ 	.word	0x00000000
        /*0030*/ 	.short	0x0002
        /*0032*/ 	.short	0x0010
        /*0034*/ 	.byte	0x00, 0xf5, 0x21, 0x00


	//----- nvinfo : EIATTR_KPARAM_INFO
	.align		4
.L_13:
        /*0038*/ 	.byte	0x04, 0x17
        /*003a*/ 	.short	(.L_15 - .L_14)
.L_14:
        /*003c*/ 	.word	0x00000000
        /*0040*/ 	.short	0x0001
        /*0042*/ 	.short	0x0008
        /*0044*/ 	.byte	0x00, 0xf5, 0x21, 0x00


	//----- nvinfo : EIATTR_KPARAM_INFO
	.align		4
.L_15:
        /*0048*/ 	.byte	0x04, 0x17
        /*004a*/ 	.short	(.L_17 - .L_16)
.L_16:
        /*004c*/ 	.word	0x00000000
        /*0050*/ 	.short	0x0000
        /*0052*/ 	.short	0x0000
        /*0054*/ 	.byte	0x00, 0xf0, 0x11, 0x00


	//----- nvinfo : EIATTR_SPARSE_MMA_MASK
	.align		4
.L_17:
        /*0058*/ 	.byte	0x03, 0x50
        /*005a*/ 	.short	0x0000


	//----- nvinfo : EIATTR_MAXREG_COUNT
	.align		4
        /*005c*/ 	.byte	0x03, 0x1b
        /*005e*/ 	.short	0x00ff


	//----- nvinfo : EIATTR_MERCURY_ISA_VERSION
	.align		4
        /*0060*/ 	.byte	0x03, 0x5f
        /*0062*/ 	.short	0x0101


	//----- nvinfo : EIATTR_VRC_CTA_INIT_COUNT
	.align		4
        /*0064*/ 	.byte	0x02, 0x4a
	.zero		1
	.zero		1


	//----- nvinfo : EIATTR_EXIT_INSTR_OFFSETS
	.align		4
        /*0068*/ 	.byte	0x04, 0x1c
        /*006a*/ 	.short	(.L_19 - .L_18)


	//   ....[0]....
.L_18:
        /*006c*/ 	.word	0x00000090


	//   ....[1]....
        /*0070*/ 	.word	0x000003c0


	//   ....[2]....
        /*0074*/ 	.word	0x000005f0


	//----- nvinfo : EIATTR_CRS_STACK_SIZE
	.align		4
.L_19:
        /*0078*/ 	.byte	0x04, 0x1e
        /*007a*/ 	.short	(.L_21 - .L_20)
.L_20:
        /*007c*/ 	.word	0x00000000


	//----- nvinfo : EIATTR_CBANK_PARAM_SIZE
	.align		4
.L_21:
        /*0080*/ 	.byte	0x03, 0x19
        /*0082*/ 	.short	0x0028


	//----- nvinfo : EIATTR_PARAM_CBANK
	.align		4
        /*0084*/ 	.byte	0x04, 0x0a
        /*0086*/ 	.short	(.L_23 - .L_22)
	.align		4
.L_22:
        /*0088*/ 	.word	index@(.nv.constant0._Z3addiPdS_dd)
        /*008c*/ 	.short	0x0380
        /*008e*/ 	.short	0x0028


	//----- nvinfo : EIATTR_SW_WAR
	.align		4
.L_23:
        /*0090*/ 	.byte	0x04, 0x36
        /*0092*/ 	.short	(.L_25 - .L_24)
.L_24:
        /*0094*/ 	.word	0x00000008
.L_25:


//--------------------- .nv.callgraph             --------------------------
	.section	.nv.callgraph,"",@"SHT_CUDA_CALLGRAPH"
	.align	4
	.sectionentsize	8
	.align		4
        /*0000*/ 	.word	0x00000000
	.align		4
        /*0004*/ 	.word	0xffffffff
	.align		4
        /*0008*/ 	.word	0x00000000
	.align		4
        /*000c*/ 	.word	0xfffffffe
	.align		4
        /*0010*/ 	.word	0x00000000
	.align		4
        /*0014*/ 	.word	0xfffffffd
	.align		4
        /*0018*/ 	.word	0x00000000
	.align		4
        /*001c*/ 	.word	0xfffffffc


//--------------------- .text._Z3addiPdS_dd       --------------------------
	.section	.text._Z3addiPdS_dd,"ax",@progbits
	.align	128
        .global         _Z3addiPdS_dd
        .type           _Z3addiPdS_dd,@function
        .size           _Z3addiPdS_dd,(.L_x_5 - _Z3addiPdS_dd)
        .other          _Z3addiPdS_dd,@"STO_CUDA_ENTRY STV_DEFAULT"
_Z3addiPdS_dd:
.text._Z3addiPdS_dd:
[----:B------:R-:W-:Y:S01]  /*0000*/  LDC R1, c[0x0][0x37c] ;  /* 0x0000df00ff017b82 */ /* 0x000fe20000000800 */
[----:B------:R-:W0:Y:S07]  /*0010*/  S2R R3, SR_TID.X ;  /* 0x0000000000037919 */ /* 0x000e2e0000002100 */
[----:B------:R-:W0:Y:S01]  /*0020*/  S2UR UR4, SR_CTAID.X ;  /* 0x00000000000479c3 */ /* 0x000e220000002500 */
[----:B------:R-:W1:Y:S07]  /*0030*/  LDCU UR6, c[0x0][0x380] ;  /* 0x00007000ff0677ac */ /* 0x000e6e0008000800 */
[----:B------:R-:W0:Y:S01]  /*0040*/  LDC R0, c[0x0][0x360] ;  /* 0x0000d800ff007b82 */ /* 0x000e220000000800 */
[----:B------:R-:W2:Y:S01]  /*0050*/  LDCU UR5, c[0x0][0x370] ;  /* 0x00006e00ff0577ac */ /* 0x000ea20008000800 */
[----:B0-----:R-:W-:-:S02]  /*0060*/  IMAD R3, R0, UR4, R3 ;  /* 0x0000000400037c24 */ /* 0x001fc4000f8e0203 */
[----:B--2---:R-:W-:-:S03]  /*0070*/  IMAD R0, R0, UR5, RZ ;  /* 0x0000000500007c24 */ /* 0x004fc6000f8e02ff */
[----:B-1----:R-:W-:-:S13]  /*0080*/  ISETP.GE.AND P0, PT, R3, UR6, PT ;  /* 0x0000000603007c0c */ /* 0x002fda000bf06270 */
[----:B------:R-:W-:Y:S05]  /*0090*/  @P0 EXIT ;  /* 0x000000000000094d */ /* 0x000fea0003800000 */
[----:B------:R-:W0:Y:S01]  /*00a0*/  I2F.U32.RP R8, R0 ;  /* 0x0000000000087306 */ /* 0x000e220000209000 */
[C---:B------:R-:W-:Y:S01]  /*00b0*/  IADD3 R2, PT, PT, R0.reuse, R3, RZ ;  /* 0x0000000300027210 */ /* 0x040fe20007ffe0ff */
[----:B------:R-:W-:Y:S01]  /*00c0*/  IMAD.MOV R9, RZ, RZ, -R0 ;  /* 0x000000ffff097224 */ /* 0x000fe200078e0a00 */
[----:B------:R-:W-:Y:S01]  /*00d0*/  ISETP.NE.U32.AND P2, PT, R0, RZ, PT ;  /* 0x000000ff0000720c */ /* 0x000fe20003f45070 */
[----:B------:R-:W1:Y:S01]  /*00e0*/  LDCU.64 UR10, c[0x0][0x3a0] ;  /* 0x00007400ff0a77ac */ /* 0x000e620008000a00 */
[C---:B------:R-:W-:Y:S01]  /*00f0*/  ISETP.GE.AND P0, PT, R2.reuse, UR6, PT ;  /* 0x0000000602007c0c */ /* 0x040fe2000bf06270 */
[----:B------:R-:W-:Y:S01]  /*0100*/  BSSY.RECONVERGENT B0, `(.L_x_0) ;  /* 0x000002b000007945 */ /* 0x000fe20003800200 */
[----:B------:R-:W-:Y:S01]  /*0110*/  VIMNMX R7, PT, PT, R2, UR6, !PT ;  /* 0x0000000602077c48 */ /* 0x000fe2000ffe0100 */
[----:B------:R-:W2:Y:S01]  /*0120*/  LDCU.64 UR4, c[0x0][0x358] ;  /* 0x00006b00ff0477ac */ /* 0x000ea20008000a00 */
[----:B------:R-:W-:Y:S01]  /*0130*/  SEL R6, RZ, 0x1, P0 ;  /* 0x00000001ff067807 */ /* 0x000fe20000000000 */
[----:B------:R-:W3:Y:S03]  /*0140*/  LDCU.64 UR8, c[0x0][0x3a0] ;  /* 0x00007400ff0877ac */ /* 0x000ee60008000a00 */
[----:B------:R-:W-:Y:S01]  /*0150*/  IADD3 R7, PT, PT, R7, -R2, -R6 ;  /* 0x8000000207077210 */ /* 0x000fe20007ffe806 */
[----:B0-----:R-:W0:Y:S02]  /*0160*/  MUFU.RCP R8, R8 ;  /* 0x0000000800087308 */ /* 0x001e240000001000 */
[----:B0-----:R-:W-:-:S06]  /*0170*/  IADD3 R4, PT, PT, R8, 0xffffffe, RZ ;  /* 0x0ffffffe08047810 */ /* 0x001fcc0007ffe0ff */
[----:B------:R0:W4:Y:S02]  /*0180*/  F2I.FTZ.U32.TRUNC.NTZ R5, R4 ;  /* 0x0000000400057305 */ /* 0x000124000021f000 */
[----:B0-----:R-:W-:Y:S02]  /*0190*/  IMAD.MOV.U32 R4, RZ, RZ, RZ ;  /* 0x000000ffff047224 */ /* 0x001fe400078e00ff */
[----:B----4-:R-:W-:-:S04]  /*01a0*/  IMAD R9, R9, R5, RZ ;  /* 0x0000000509097224 */ /* 0x010fc800078e02ff */
[----:B------:R-:W-:-:S06]  /*01b0*/  IMAD.HI.U32 R8, R5, R9, R4 ;  /* 0x0000000905087227 */ /* 0x000fcc00078e0004 */
[----:B------:R-:W-:-:S05]  /*01c0*/  IMAD.HI.U32 R5, R8, R7, RZ ;  /* 0x0000000708057227 */ /* 0x000fca00078e00ff */
[----:B------:R-:W-:-:S05]  /*01d0*/  IADD3 R2, PT, PT, -R5, RZ, RZ ;  /* 0x000000ff05027210 */ /* 0x000fca0007ffe1ff */
[----:B------:R-:W-:-:S05]  /*01e0*/  IMAD R7, R0, R2, R7 ;  /* 0x0000000200077224 */ /* 0x000fca00078e0207 */
[----:B------:R-:W-:-:S13]  /*01f0*/  ISETP.GE.U32.AND P0, PT, R7, R0, PT ;  /* 0x000000000700720c */ /* 0x000fda0003f06070 */
[----:B------:R-:W-:Y:S01]  /*0200*/  @P0 IMAD.IADD R7, R7, 0x1, -R0 ;  /* 0x0000000107070824 */ /* 0x000fe200078e0a00 */
[----:B------:R-:W-:-:S04]  /*0210*/  @P0 IADD3 R5, PT, PT, R5, 0x1, RZ ;  /* 0x0000000105050810 */ /* 0x000fc80007ffe0ff */
[----:B------:R-:W-:-:S13]  /*0220*/  ISETP.GE.U32.AND P1, PT, R7, R0, PT ;  /* 0x000000000700720c */ /* 0x000fda0003f26070 */
[----:B------:R-:W-:Y:S01]  /*0230*/  @P1 VIADD R5, R5, 0x1 ;  /* 0x0000000105051836 */ /* 0x000fe20000000000 */
[----:B------:R-:W-:-:S04]  /*0240*/  @!P2 LOP3.LUT R5, RZ, R0, RZ, 0x33, !PT ;  /* 0x00000000ff05a212 */ /* 0x000fc800078e33ff */
[----:B------:R-:W-:-:S04]  /*0250*/  IADD3 R2, PT, PT, R6, R5, RZ ;  /* 0x0000000506027210 */ /* 0x000fc80007ffe0ff */
[C---:B------:R-:W-:Y:S02]  /*0260*/  LOP3.LUT R4, R2.reuse, 0x3, RZ, 0xc0, !PT ;  /* 0x0000000302047812 */ /* 0x040fe400078ec0ff */
[----:B------:R-:W-:Y:S02]  /*0270*/  ISETP.GE.U32.AND P1, PT, R2, 0x3, PT ;  /* 0x000000030200780c */ /* 0x000fe40003f26070 */
[----:B------:R-:W-:-:S13]  /*0280*/  ISETP.NE.AND P0, PT, R4, 0x3, PT ;  /* 0x000000030400780c */ /* 0x000fda0003f05270 */
[----:B-123--:R-:W-:Y:S05]  /*0290*/  @!P0 BRA `(.L_x_1) ;  /* 0x0000000000448947 */ /* 0x00efea0003800000 */
[----:B------:R-:W0:Y:S01]  /*02a0*/  LDC.64 R4, c[0x0][0x388] ;  /* 0x0000e200ff047b82 */ /* 0x000e220000000a00 */
[----:B------:R-:W-:-:S05]  /*02b0*/  VIADD R2, R2, 0x1 ;  /* 0x0000000102027836 */ /* 0x000fca0000000000 */
[----:B------:R-:W-:Y:S02]  /*02c0*/  LOP3.LUT R2, R2, 0x3, RZ, 0xc0, !PT ;  /* 0x0000000302027812 */ /* 0x000fe400078ec0ff */
[----:B------:R-:W1:Y:S02]  /*02d0*/  LDC.64 R6, c[0x0][0x390] ;  /* 0x0000e400ff067b82 */ /* 0x000e640000000a00 */
[----:B------:R-:W-:-:S06]  /*02e0*/  IADD3 R2, PT, PT, -R2, RZ, RZ ;  /* 0x000000ff02027210 */ /* 0x000fcc0007ffe1ff */
[----:B------:R-:W2:Y:S02]  /*02f0*/  LDC.64 R8, c[0x0][0x398] ;  /* 0x0000e600ff087b82 */ /* 0x000ea40000000a00 */
.L_x_2:
[----:B-1-3--:R-:W-:-:S05]  /*0300*/  IMAD.WIDE R10, R3, 0x8, R6 ;  /* 0x00000008030a7825 */ /* 0x00afca00078e0206 */
[----:B------:R-:W3:Y:S01]  /*0310*/  LDG.E.64 R14, desc[UR4][R10.64] ;  /* 0x000000040a0e7981 */ /* 0x000ee2000c1e1b00 */
[----:B0-----:R-:W-:-:S06]  /*0320*/  IMAD.WIDE R12, R3, 0x8, R4 ;  /* 0x00000008030c7825 */ /* 0x001fcc00078e0204 */
[----:B------:R-:W2:Y:S01]  /*0330*/  LDG.E.64 R12, desc[UR4][R12.64] ;  /* 0x000000040c0c7981 */ /* 0x000ea2000c1e1b00 */
[----:B------:R-:W-:Y:S01]  /*0340*/  VIADD R2, R2, 0x1 ;  /* 0x0000000102027836 */ /* 0x000fe20000000000 */
[----:B------:R-:W-:-:S04]  /*0350*/  IADD3 R3, PT, PT, R0, R3, RZ ;  /* 0x0000000300037210 */ /* 0x000fc80007ffe0ff */
[----:B------:R-:W-:Y:S01]  /*0360*/  ISETP.NE.AND P0, PT, R2, RZ, PT ;  /* 0x000000ff0200720c */ /* 0x000fe20003f05270 */
[----:B---3--:R-:W-:-:S08]  /*0370*/  DMUL R14, R14, UR8 ;  /* 0x000000080e0e7c28 */ /* 0x008fd00008000000 */
[----:B--2---:R-:W-:-:S07]  /*0380*/  DFMA R14, R12, R8, R14 ;  /* 0x000000080c0e722b */ /* 0x004fce000000000e */
[----:B------:R3:W-:Y:S01]  /*0390*/  STG.E.64 desc[UR4][R10.64], R14 ;  /* 0x0000000e0a007986 */ /* 0x0007e2000c101b04 */
[----:B------:R-:W-:Y:S05]  /*03a0*/  @P0 BRA `(.L_x_2) ;  /* 0xfffffffc00d40947 */ /* 0x000fea000383ffff */
.L_x_1:
[----:B------:R-:W-:Y:S05]  /*03b0*/  BSYNC.RECONVERGENT B0 ;  /* 0x0000000000007941 */ /* 0x000fea0003800200 */
.L_x_0:
[----:B------:R-:W-:Y:S05]  /*03c0*/  @!P1 EXIT ;  /* 0x000000000000994d */ /* 0x000fea0003800000 */
.L_x_3:
[----:B------:R-:W0:Y:S08]  /*03d0*/  LDC.64 R6, c[0x0][0x390] ;  /* 0x0000e400ff067b82 */ /* 0x000e300000000a00 */
[----:B-1----:R-:W1:Y:S01]  /*03e0*/  LDC.64 R4, c[0x0][0x388] ;  /* 0x0000e200ff047b82 */ /* 0x002e620000000a00 */
[----:B0-----:R-:W-:-:S05]  /*03f0*/  IMAD.WIDE R22, R3, 0x8, R6 ;  /* 0x0000000803167825 */ /* 0x001fca00078e0206 */
[----:B------:R-:W2:Y:S01]  /*0400*/  LDG.E.64 R8, desc[UR4][R22.64] ;  /* 0x0000000416087981 */ /* 0x000ea2000c1e1b00 */
[----:B-1----:R-:W-:Y:S02]  /*0410*/  IMAD.WIDE R16, R3, 0x8, R4 ;  /* 0x0000000803107825 */ /* 0x002fe400078e0204 */
[----:B------:R-:W0:Y:S03]  /*0420*/  LDC.64 R4, c[0x0][0x398] ;  /* 0x0000e600ff047b82 */ /* 0x000e260000000a00 */
[----:B------:R-:W0:Y:S01]  /*0430*/  LDG.E.64 R6, desc[UR4][R16.64] ;  /* 0x0000000410067981 */ /* 0x000e22000c1e1b00 */
[----:B------:R-:W-:Y:S01]  /*0440*/  IMAD.WIDE R12, R0, 0x8, R22 ;  /* 0x00000008000c7825 */ /* 0x000fe200078e0216 */
[----:B--2---:R-:W-:-:S08]  /*0450*/  DMUL R8, R8, UR10 ;  /* 0x0000000a08087c28 */ /* 0x004fd00008000000 */
[----:B0-----:R-:W-:Y:S01]  /*0460*/  DFMA R6, R6, R4, R8 ;  /* 0x000000040606722b */ /* 0x001fe20000000008 */
[----:B------:R-:W-:-:S06]  /*0470*/  IMAD.WIDE R8, R0, 0x8, R16 ;  /* 0x0000000800087825 */ /* 0x000fcc00078e0210 */
[----:B------:R0:W-:Y:S04]  /*0480*/  STG.E.64 desc[UR4][R22.64], R6 ;  /* 0x0000000616007986 */ /* 0x0001e8000c101b04 */
[----:B---3--:R-:W2:Y:S04]  /*0490*/  LDG.E.64 R14, desc[UR4][R12.64] ;  /* 0x000000040c0e7981 */ /* 0x008ea8000c1e1b00 */
[----:B------:R-:W3:Y:S01]  /*04a0*/  LDG.E.64 R10, desc[UR4][R8.64] ;  /* 0x00000004080a7981 */ /* 0x000ee2000c1e1b00 */
[----:B------:R-:W-:Y:S01]  /*04b0*/  IMAD.WIDE R18, R0, 0x8, R12 ;  /* 0x0000000800127825 */ /* 0x000fe200078e020c */
[----:B--2---:R-:W-:-:S08]  /*04c0*/  DMUL R14, R14, UR10 ;  /* 0x0000000a0e0e7c28 */ /* 0x004fd00008000000 */
[----:B---3--:R-:W-:Y:S01]  /*04d0*/  DFMA R10, R10, R4, R14 ;  /* 0x000000040a0a722b */ /* 0x008fe2000000000e */
[----:B------:R-:W-:-:S06]  /*04e0*/  IMAD.WIDE R14, R0, 0x8, R8 ;  /* 0x00000008000e7825 */ /* 0x000fcc00078e0208 */
[----:B------:R1:W-:Y:S04]  /*04f0*/  STG.E.64 desc[UR4][R12.64], R10 ;  /* 0x0000000a0c007986 */ /* 0x0003e8000c101b04 */
[----:B------:R-:W2:Y:S04]  /*0500*/  LDG.E.64 R20, desc[UR4][R18.64] ;  /* 0x0000000412147981 */ /* 0x000ea8000c1e1b00 */
[----:B------:R-:W3:Y:S01]  /*0510*/  LDG.E.64 R16, desc[UR4][R14.64] ;  /* 0x000000040e107981 */ /* 0x000ee2000c1e1b00 */
[----:B0-----:R-:W-:Y:S01]  /*0520*/  IMAD.WIDE R6, R0, 0x8, R14 ;  /* 0x0000000800067825 */ /* 0x001fe200078e020e */
[----:B--2---:R-:W-:-:S08]  /*0530*/  DMUL R20, R20, UR10 ;  /* 0x0000000a14147c28 */ /* 0x004fd00008000000 */
[----:B---3--:R-:W-:Y:S01]  /*0540*/  DFMA R16, R16, R4, R20 ;  /* 0x000000041010722b */ /* 0x008fe20000000014 */
[----:B------:R-:W-:-:S06]  /*0550*/  IMAD.WIDE R20, R0, 0x8, R18 ;  /* 0x0000000800147825 */ /* 0x000fcc00078e0212 */
[----:B------:R1:W-:Y:S04]  /*0560*/  STG.E.64 desc[UR4][R18.64], R16 ;  /* 0x0000001012007986 */ /* 0x0003e8000c101b04 */
[----:B------:R-:W2:Y:S04]  /*0570*/  LDG.E.64 R8, desc[UR4][R20.64] ;  /* 0x0000000414087981 */ /* 0x000ea8000c1e1b00 */
[----:B------:R-:W3:Y:S01]  /*0580*/  LDG.E.64 R6, desc[UR4][R6.64] ;  /* 0x0000000406067981 */ /* 0x000ee2000c1e1b00 */
[----:B------:R-:W-:-:S04]  /*0590*/  LEA R3, R0, R3, 0x2 ;  /* 0x0000000300037211 */ /* 0x000fc800078e10ff */
[----:B------:R-:W-:Y:S01]  /*05a0*/  ISETP.GE.AND P0, PT, R3, UR6, PT ;  /* 0x0000000603007c0c */ /* 0x000fe2000bf06270 */
[----:B--2---:R-:W-:-:S08]  /*05b0*/  DMUL R8, R8, UR10 ;  /* 0x0000000a08087c28 */ /* 0x004fd00008000000 */
[----:B---3--:R-:W-:-:S07]  /*05c0*/  DFMA R8, R6, R4, R8 ;  /* 0x000000040608722b */ /* 0x008fce0000000008 */
[----:B------:R1:W-:Y:S01]  /*05d0*/  STG.E.64 desc[UR4][R20.64], R8 ;  /* 0x0000000814007986 */ /* 0x0003e2000c101b04 */
[----:B------:R-:W-:Y:S05]  /*05e0*/  @!P0 BRA `(.L_x_3) ;  /* 0xfffffffc00788947 */ /* 0x000fea000383ffff */
[----:B------:R-:W-:Y:S05]  /*05f0*/  EXIT ;  /* 0x000000000000794d */ /* 0x000fea0003800000 */
.L_x_4:
[----:B------:R-:W-:-:S00]  /*0600*/  BRA `(.L_x_4) ;  /* 0xfffffffc00fc7947 */ /* 0x000fc0000383ffff */
[----:B------:R-:W-:-:S00]  /*0610*/  NOP ;  /* 0x0000000000007918 */ /* 0x000fc00000000000 */
        /* <DEDUP_REMOVED lines=14> */
.L_x_5:


//--------------------- .nv.shared.reserved.0     --------------------------
	.section	.nv.shared.reserved.0,"aw",@nobits
	.weak		__nv_reservedSMEM_offset_0_alias
	.size		__nv_reservedSMEM_offset_0_alias, 0, 64
	.other		__nv_reservedSMEM_offset_0_alias,@"STO_CUDA_RESERVED_SHARED STV_DEFAULT"
__nv_reservedSMEM_offset_0_alias:
	.zero		0
	.zero		64


//--------------------- .nv.constant0._Z3addiPdS_dd --------------------------
	.section	.nv.constant0._Z3addiPdS_dd,"a",@progbits
	.sectionflags	@""
	.align	4
.nv.constant0._Z3addiPdS_dd:
	.zero		936


//--------------------- SYMBOLS --------------------------

	.type		.nv.reservedSmem.offset0,@object
	.size		.nv.reservedSmem.offset0,0x4
